//
// Generated by NVIDIA NVVM Compiler
//
// Compiler Build ID: CL-36424714
// Cuda compilation tools, release 13.0, V13.0.88
// Based on NVVM 20.0.0
//

.version 9.0
.target sm_100
.address_size 64

	// .globl	_Z27matrix_vector_multi_gpu_1_2PfS_S_

.visible .entry _Z27matrix_vector_multi_gpu_1_2PfS_S_(
	.param .u64 .ptr .align 1 _Z27matrix_vector_multi_gpu_1_2PfS_S__param_0,
	.param .u64 .ptr .align 1 _Z27matrix_vector_multi_gpu_1_2PfS_S__param_1,
	.param .u64 .ptr .align 1 _Z27matrix_vector_multi_gpu_1_2PfS_S__param_2
)
{
	.reg .pred 	%p<3>;
	.reg .b32 	%r<11>;
	.reg .b32 	%f<52>;
	.reg .b64 	%rd<19>;

	ld.param.u64 	%rd10, [_Z27matrix_vector_multi_gpu_1_2PfS_S__param_0];
	ld.param.u64 	%rd11, [_Z27matrix_vector_multi_gpu_1_2PfS_S__param_1];
	ld.param.u64 	%rd12, [_Z27matrix_vector_multi_gpu_1_2PfS_S__param_2];
	cvta.to.global.u64 	%rd13, %rd12;
	cvta.to.global.u64 	%rd14, %rd11;
	cvta.to.global.u64 	%rd1, %rd10;
	mov.u32 	%r7, %tid.x;
	shl.b32 	%r9, %r7, 7;
	or.b32  	%r2, %r9, 127;
	add.s64 	%rd2, %rd14, 32;
	add.s64 	%rd3, %rd13, 32;
$L__BB0_1:
	mul.wide.u32 	%rd15, %r9, 4;
	add.s64 	%rd4, %rd1, %rd15;
	mov.b32 	%r10, 0;
	st.global.u32 	[%rd4], %r10;
	mul.wide.u32 	%rd16, %r9, 1024;
	add.s64 	%rd18, %rd2, %rd16;
	mov.f32 	%f51, 0f00000000;
	mov.u64 	%rd17, %rd3;
$L__BB0_2:
	ld.global.f32 	%f4, [%rd18+-32];
	ld.global.f32 	%f5, [%rd17+-32];
	fma.rn.f32 	%f6, %f4, %f5, %f51;
	st.global.f32 	[%rd4], %f6;
	ld.global.f32 	%f7, [%rd18+-28];
	ld.global.f32 	%f8, [%rd17+-28];
	fma.rn.f32 	%f9, %f7, %f8, %f6;
	st.global.f32 	[%rd4], %f9;
	ld.global.f32 	%f10, [%rd18+-24];
	ld.global.f32 	%f11, [%rd17+-24];
	fma.rn.f32 	%f12, %f10, %f11, %f9;
	st.global.f32 	[%rd4], %f12;
	ld.global.f32 	%f13, [%rd18+-20];
	ld.global.f32 	%f14, [%rd17+-20];
	fma.rn.f32 	%f15, %f13, %f14, %f12;
	st.global.f32 	[%rd4], %f15;
	ld.global.f32 	%f16, [%rd18+-16];
	ld.global.f32 	%f17, [%rd17+-16];
	fma.rn.f32 	%f18, %f16, %f17, %f15;
	st.global.f32 	[%rd4], %f18;
	ld.global.f32 	%f19, [%rd18+-12];
	ld.global.f32 	%f20, [%rd17+-12];
	fma.rn.f32 	%f21, %f19, %f20, %f18;
	st.global.f32 	[%rd4], %f21;
	ld.global.f32 	%f22, [%rd18+-8];
	ld.global.f32 	%f23, [%rd17+-8];
	fma.rn.f32 	%f24, %f22, %f23, %f21;
	st.global.f32 	[%rd4], %f24;
	ld.global.f32 	%f25, [%rd18+-4];
	ld.global.f32 	%f26, [%rd17+-4];
	fma.rn.f32 	%f27, %f25, %f26, %f24;
	st.global.f32 	[%rd4], %f27;
	ld.global.f32 	%f28, [%rd18];
	ld.global.f32 	%f29, [%rd17];
	fma.rn.f32 	%f30, %f28, %f29, %f27;
	st.global.f32 	[%rd4], %f30;
	ld.global.f32 	%f31, [%rd18+4];
	ld.global.f32 	%f32, [%rd17+4];
	fma.rn.f32 	%f33, %f31, %f32, %f30;
	st.global.f32 	[%rd4], %f33;
	ld.global.f32 	%f34, [%rd18+8];
	ld.global.f32 	%f35, [%rd17+8];
	fma.rn.f32 	%f36, %f34, %f35, %f33;
	st.global.f32 	[%rd4], %f36;
	ld.global.f32 	%f37, [%rd18+12];
	ld.global.f32 	%f38, [%rd17+12];
	fma.rn.f32 	%f39, %f37, %f38, %f36;
	st.global.f32 	[%rd4], %f39;
	ld.global.f32 	%f40, [%rd18+16];
	ld.global.f32 	%f41, [%rd17+16];
	fma.rn.f32 	%f42, %f40, %f41, %f39;
	st.global.f32 	[%rd4], %f42;
	ld.global.f32 	%f43, [%rd18+20];
	ld.global.f32 	%f44, [%rd17+20];
	fma.rn.f32 	%f45, %f43, %f44, %f42;
	st.global.f32 	[%rd4], %f45;
	ld.global.f32 	%f46, [%rd18+24];
	ld.global.f32 	%f47, [%rd17+24];
	fma.rn.f32 	%f48, %f46, %f47, %f45;
	st.global.f32 	[%rd4], %f48;
	ld.global.f32 	%f49, [%rd18+28];
	ld.global.f32 	%f50, [%rd17+28];
	fma.rn.f32 	%f51, %f49, %f50, %f48;
	st.global.f32 	[%rd4], %f51;
	add.s32 	%r10, %r10, 16;
	add.s64 	%rd18, %rd18, 64;
	add.s64 	%rd17, %rd17, 64;
	setp.ne.s32 	%p1, %r10, 256;
	@%p1 bra 	$L__BB0_2;
	add.s32 	%r6, %r9, 1;
	setp.ne.s32 	%p2, %r9, %r2;
	mov.u32 	%r9, %r6;
	@%p2 bra 	$L__BB0_1;
	ret;

}


// ===== COMPILED SASS (sm_100) =====

	.target	sm_100

	.elftype	@"ET_EXEC"


//--------------------- .note.nv.tkinfo           --------------------------
	.section	.note.nv.tkinfo,"",@"SHT_NOTE"
	.sectionflags	@"SHF_NOTE_NV_TKINFO"
	.tkinfo
        /*0018*/ 	.word	0x00000002
        /*0030*/ 	.string	""
        /*0030*/ 	.string	"ptxas"
        /*0030*/ 	.string	"Cuda compilation tools, release 13.0, V13.0.88"
        /*0030*/ 	.string	"Build cuda_13.0.r13.0/compiler.36424714_0"
        /*0030*/ 	.string	"-arch sm_100 -m 64 "



//--------------------- .note.nv.cuinfo           --------------------------
	.section	.note.nv.cuinfo,"",@"SHT_NOTE"
	.sectionflags	@"SHF_NOTE_NV_CUINFO"
        /*0018*/ 	.short	0x0002
        /*001a*/ 	.short	0x0064
        /*001c*/ 	.short	0x0082
	.zero		2


//--------------------- .nv.info                  --------------------------
	.section	.nv.info,"",@"SHT_CUDA_INFO"
	.align	4


	//----- nvinfo : EIATTR_REGCOUNT
	.align		4
        /*0000*/ 	.byte	0x04, 0x2f
        /*0002*/ 	.short	(.L_1 - .L_0)
	.align		4
.L_0:
        /*0004*/ 	.word	index@(_Z27matrix_vector_multi_gpu_1_2PfS_S_)
        /*0008*/ 	.word	0x00000012


	//----- nvinfo : EIATTR_FRAME_SIZE
	.align		4
.L_1:
        /*000c*/ 	.byte	0x04, 0x11
        /*000e*/ 	.short	(.L_3 - .L_2)
	.align		4
.L_2:
        /*0010*/ 	.word	index@(_Z27matrix_vector_multi_gpu_1_2PfS_S_)
        /*0014*/ 	.word	0x00000000


	//----- nvinfo : EIATTR_MIN_STACK_SIZE
	.align		4
.L_3:
        /*0018*/ 	.byte	0x04, 0x12
        /*001a*/ 	.short	(.L_5 - .L_4)
	.align		4
.L_4:
        /*001c*/ 	.word	index@(_Z27matrix_vector_multi_gpu_1_2PfS_S_)
        /*0020*/ 	.word	0x00000000
.L_5:


//--------------------- .nv.compat                --------------------------
	.section	.nv.compat,"",@"SHT_CUDA_COMPAT_INFO"
	.align	4
        /*0000*/ 	.byte	0x02, 0x09, 0x00, 0x00, 0x02, 0x02, 0x01, 0x00, 0x02, 0x05, 0x05, 0x00, 0x03, 0x07, 0x01, 0x01
        /*0010*/ 	.byte	0x02, 0x03, 0x00, 0x00, 0x02, 0x06, 0x01, 0x00, 0x04, 0x0b, 0x08, 0x00, 0x09, 0x00, 0x00, 0x00
        /*0020*/ 	.byte	0x00, 0x00, 0x00, 0x00


//--------------------- .nv.info._Z27matrix_vector_multi_gpu_1_2PfS_S_ --------------------------
	.section	.nv.info._Z27matrix_vector_multi_gpu_1_2PfS_S_,"",@"SHT_CUDA_INFO"
	.sectionflags	@""
	.align	4


	//----- nvinfo : EIATTR_CUDA_API_VERSION
	.align		4
        /*0000*/ 	.byte	0x04, 0x37
        /*0002*/ 	.short	(.L_7 - .L_6)
.L_6:
        /*0004*/ 	.word	0x00000082


	//----- nvinfo : EIATTR_KPARAM_INFO
	.align		4
.L_7:
        /*0008*/ 	.byte	0x04, 0x17
        /*000a*/ 	.short	(.L_9 - .L_8)
.L_8:
        /*000c*/ 	.word	0x00000000
        /*0010*/ 	.short	0x0002
        /*0012*/ 	.short	0x0010
        /*0014*/ 	.byte	0x00, 0xf5, 0x21, 0x00


	//----- nvinfo : EIATTR_KPARAM_INFO
	.align		4
.L_9:
        /*0018*/ 	.byte	0x04, 0x17
        /*001a*/ 	.short	(.L_11 - .L_10)
.L_10:
        /*001c*/ 	.word	0x00000000
        /*0020*/ 	.short	0x0001
        /*0022*/ 	.short	0x0008
        /*0024*/ 	.byte	0x00, 0xf5, 0x21, 0x00


	//----- nvinfo : EIATTR_KPARAM_INFO
	.align		4
.L_11:
        /*0028*/ 	.byte	0x04, 0x17
        /*002a*/ 	.short	(.L_13 - .L_12)
.L_12:
        /*002c*/ 	.word	0x00000000
        /*0030*/ 	.short	0x0000
        /*0032*/ 	.short	0x0000
        /*0034*/ 	.byte	0x00, 0xf5, 0x21, 0x00


	//----- nvinfo : EIATTR_SPARSE_MMA_MASK
	.align		4
.L_13:
        /*0038*/ 	.byte	0x03, 0x50
        /*003a*/ 	.short	0x0000


	//----- nvinfo : EIATTR_MAXREG_COUNT
	.align		4
        /*003c*/ 	.byte	0x03, 0x1b
        /*003e*/ 	.short	0x00ff


	//----- nvinfo : EIATTR_MERCURY_ISA_VERSION
	.align		4
        /*0040*/ 	.byte	0x03, 0x5f
        /*0042*/ 	.short	0x0101


	//----- nvinfo : EIATTR_VRC_CTA_INIT_COUNT
	.align		4
        /*0044*/ 	.byte	0x02, 0x4a
	.zero		1
	.zero		1


	//----- nvinfo : EIATTR_EXIT_INSTR_OFFSETS
	.align		4
        /*0048*/ 	.byte	0x04, 0x1c
        /*004a*/ 	.short	(.L_15 - .L_14)


	//   ....[0]....
.L_14:
        /*004c*/ 	.word	0x00000600


	//----- nvinfo : EIATTR_CRS_STACK_SIZE
	.align		4
.L_15:
        /*0050*/ 	.byte	0x04, 0x1e
        /*0052*/ 	.short	(.L_17 - .L_16)
.L_16:
        /*0054*/ 	.word	0x00000000


	//----- nvinfo : EIATTR_CBANK_PARAM_SIZE
	.align		4
.L_17:
        /*0058*/ 	.byte	0x03, 0x19
        /*005a*/ 	.short	0x0018


	//----- nvinfo : EIATTR_PARAM_CBANK
	.align		4
        /*005c*/ 	.byte	0x04, 0x0a
        /*005e*/ 	.short	(.L_19 - .L_18)
	.align		4
.L_18:
        /*0060*/ 	.word	index@(.nv.constant0._Z27matrix_vector_multi_gpu_1_2PfS_S_)
        /*0064*/ 	.short	0x0380
        /*0066*/ 	.short	0x0018


	//----- nvinfo : EIATTR_SW_WAR
	.align		4
.L_19:
        /*0068*/ 	.byte	0x04, 0x36
        /*006a*/ 	.short	(.L_21 - .L_20)
.L_20:
        /*006c*/ 	.word	0x00000008
.L_21:


//--------------------- .nv.callgraph             --------------------------
	.section	.nv.callgraph,"",@"SHT_CUDA_CALLGRAPH"
	.align	4
	.sectionentsize	8
	.align		4
        /*0000*/ 	.word	0x00000000
	.align		4
        /*0004*/ 	.word	0xffffffff
	.align		4
        /*0008*/ 	.word	0x00000000
	.align		4
        /*000c*/ 	.word	0xfffffffe
	.align		4
        /*0010*/ 	.word	0x00000000
	.align		4
        /*0014*/ 	.word	0xfffffffd
	.align		4
        /*0018*/ 	.word	0x00000000
	.align		4
        /*001c*/ 	.word	0xfffffffc


//--------------------- .text._Z27matrix_vector_multi_gpu_1_2PfS_S_ --------------------------
	.section	.text._Z27matrix_vector_multi_gpu_1_2PfS_S_,"ax",@progbits
	.align	128
        .global         _Z27matrix_vector_multi_gpu_1_2PfS_S_
        .type           _Z27matrix_vector_multi_gpu_1_2PfS_S_,@function
        .size           _Z27matrix_vector_multi_gpu_1_2PfS_S_,(.L_x_3 - _Z27matrix_vector_multi_gpu_1_2PfS_S_)
        .other          _Z27matrix_vector_multi_gpu_1_2PfS_S_,@"STO_CUDA_ENTRY STV_DEFAULT"
_Z27matrix_vector_multi_gpu_1_2PfS_S_:
.text._Z27matrix_vector_multi_gpu_1_2PfS_S_:
[----:B------:R-:W-:Y:S01]  /*0000*/  LDC R1, c[0x0][0x37c] ;  /* 0x0000df00ff017b82 */ /* 0x000fe20000000800 */
[----:B------:R-:W0:Y:S01]  /*0010*/  S2R R0, SR_TID.X ;  /* 0x0000000000007919 */ /* 0x000e220000002100 */
[----:B------:R-:W1:Y:S01]  /*0020*/  LDCU.64 UR6, c[0x0][0x388] ;  /* 0x00007100ff0677ac */ /* 0x000e620008000a00 */
[----:B------:R-:W2:Y:S01]  /*0030*/  LDCU.64 UR4, c[0x0][0x390] ;  /* 0x00007200ff0477ac */ /* 0x000ea20008000a00 */
[----:B------:R-:W3:Y:S01]  /*0040*/  LDCU.64 UR8, c[0x0][0x358] ;  /* 0x00006b00ff0877ac */ /* 0x000ee20008000a00 */
[----:B-1----:R-:W-:Y:S02]  /*0050*/  UIADD3 UR6, UP0, UPT, UR6, 0x20, URZ ;  /* 0x0000002006067890 */ /* 0x002fe4000ff1e0ff */
[----:B--2---:R-:W-:Y:S02]  /*0060*/  UIADD3 UR4, UP1, UPT, UR4, 0x20, URZ ;  /* 0x0000002004047890 */ /* 0x004fe4000ff3e0ff */
[----:B------:R-:W-:Y:S02]  /*0070*/  UIADD3.X UR7, UPT, UPT, URZ, UR7, URZ, UP0, !UPT ;  /* 0x00000007ff077290 */ /* 0x000fe400087fe4ff */
[----:B------:R-:W-:Y:S01]  /*0080*/  UIADD3.X UR5, UPT, UPT, URZ, UR5, URZ, UP1, !UPT ;  /* 0x00000005ff057290 */ /* 0x000fe20008ffe4ff */
[----:B0-----:R-:W-:-:S04]  /*0090*/  SHF.L.U32 R0, R0, 0x7, RZ ;  /* 0x0000000700007819 */ /* 0x001fc800000006ff */
[----:B---3--:R-:W-:-:S07]  /*00a0*/  IADD3 R8, PT, PT, R0, 0x7f, RZ ;  /* 0x0000007f00087810 */ /* 0x008fce0007ffe0ff */
.L_x_1:
[----:B0-2---:R-:W0:Y:S01]  /*00b0*/  LDC.64 R2, c[0x0][0x380] ;  /* 0x0000e000ff027b82 */ /* 0x005e220000000a00 */
[----:B------:R-:W-:Y:S01]  /*00c0*/  MOV R4, UR6 ;  /* 0x0000000600047c02 */ /* 0x000fe20008000f00 */
[----:B------:R-:W-:Y:S01]  /*00d0*/  HFMA2 R9, -RZ, RZ, 0, 0 ;  /* 0x00000000ff097431 */ /* 0x000fe200000001ff */
[----:B------:R-:W-:Y:S02]  /*00e0*/  MOV R5, UR7 ;  /* 0x0000000700057c02 */ /* 0x000fe40008000f00 */
[C---:B------:R-:W-:Y:S02]  /*00f0*/  ISETP.NE.AND P3, PT, R0.reuse, R8, PT ;  /* 0x000000080000720c */ /* 0x040fe40003f65270 */
[----:B------:R-:W-:Y:S01]  /*0100*/  MOV R11, RZ ;  /* 0x000000ff000b7202 */ /* 0x000fe20000000f00 */
[C---:B------:R-:W-:Y:S01]  /*0110*/  IMAD.WIDE.U32 R4, R0.reuse, 0x400, R4 ;  /* 0x0000040000047825 */ /* 0x040fe200078e0004 */
[----:B------:R-:W-:Y:S02]  /*0120*/  MOV R10, UR4 ;  /* 0x00000004000a7c02 */ /* 0x000fe40008000f00 */
[----:B------:R-:W-:Y:S01]  /*0130*/  MOV R7, UR5 ;  /* 0x0000000500077c02 */ /* 0x000fe20008000f00 */
[C---:B0-----:R-:W-:Y:S01]  /*0140*/  IMAD.WIDE.U32 R2, R0.reuse, 0x4, R2 ;  /* 0x0000000400027825 */ /* 0x041fe200078e0002 */
[----:B------:R-:W-:-:S04]  /*0150*/  IADD3 R0, PT, PT, R0, 0x1, RZ ;  /* 0x0000000100007810 */ /* 0x000fc80007ffe0ff */
[----:B------:R0:W-:Y:S03]  /*0160*/  STG.E desc[UR8][R2.64], RZ ;  /* 0x000000ff02007986 */ /* 0x0001e6000c101908 */
.L_x_0:
[----:B------:R-:W-:Y:S02]  /*0170*/  MOV R6, R10 ;  /* 0x0000000a00067202 */ /* 0x000fe40000000f00 */
[----:B--2---:R-:W2:Y:S04]  /*0180*/  LDG.E R10, desc[UR8][R4.64+-0x20] ;  /* 0xffffe008040a7981 */ /* 0x004ea8000c1e1900 */
[----:B------:R-:W2:Y:S02]  /*0190*/  LDG.E R12, desc[UR8][R6.64+-0x20] ;  /* 0xffffe008060c7981 */ /* 0x000ea4000c1e1900 */
[----:B--2---:R-:W-:-:S05]  /*01a0*/  FFMA R11, R10, R12, R11 ;  /* 0x0000000c0a0b7223 */ /* 0x004fca000000000b */
[----:B------:R1:W-:Y:S04]  /*01b0*/  STG.E desc[UR8][R2.64], R11 ;  /* 0x0000000b02007986 */ /* 0x0003e8000c101908 */
[----:B------:R-:W2:Y:S04]  /*01c0*/  LDG.E R10, desc[UR8][R4.64+-0x1c] ;  /* 0xffffe408040a7981 */ /* 0x000ea8000c1e1900 */
[----:B------:R-:W2:Y:S02]  /*01d0*/  LDG.E R12, desc[UR8][R6.64+-0x1c] ;  /* 0xffffe408060c7981 */ /* 0x000ea4000c1e1900 */
[----:B--2---:R-:W-:-:S05]  /*01e0*/  FFMA R13, R10, R12, R11 ;  /* 0x0000000c0a0d7223 */ /* 0x004fca000000000b */
[----:B------:R2:W-:Y:S04]  /*01f0*/  STG.E desc[UR8][R2.64], R13 ;  /* 0x0000000d02007986 */ /* 0x0005e8000c101908 */
[----:B------:R-:W3:Y:S04]  /*0200*/  LDG.E R10, desc[UR8][R4.64+-0x18] ;  /* 0xffffe808040a7981 */ /* 0x000ee8000c1e1900 */
[----:B------:R-:W3:Y:S02]  /*0210*/  LDG.E R12, desc[UR8][R6.64+-0x18] ;  /* 0xffffe808060c7981 */ /* 0x000ee4000c1e1900 */
[----:B---3--:R-:W-:-:S05]  /*0220*/  FFMA R15, R10, R12, R13 ;  /* 0x0000000c0a0f7223 */ /* 0x008fca000000000d */
[----:B------:R3:W-:Y:S04]  /*0230*/  STG.E desc[UR8][R2.64], R15 ;  /* 0x0000000f02007986 */ /* 0x0007e8000c101908 */
[----:B------:R-:W1:Y:S04]  /*0240*/  LDG.E R10, desc[UR8][R4.64+-0x14] ;  /* 0xffffec08040a7981 */ /* 0x000e68000c1e1900 */
[----:B------:R-:W1:Y:S02]  /*0250*/  LDG.E R12, desc[UR8][R6.64+-0x14] ;  /* 0xffffec08060c7981 */ /* 0x000e64000c1e1900 */
[----:B-1----:R-:W-:-:S05]  /*0260*/  FFMA R11, R10, R12, R15 ;  /* 0x0000000c0a0b7223 */ /* 0x002fca000000000f */
        /* <DEDUP_REMOVED lines=45> */
[----:B------:R3:W1:Y:S04]  /*0540*/  LDG.E R10, desc[UR8][R4.64+0x1c] ;  /* 0x00001c08040a7981 */ /* 0x000668000c1e1900 */
[----:B------:R-:W1:Y:S01]  /*0550*/  LDG.E R12, desc[UR8][R6.64+0x1c] ;  /* 0x00001c08060c7981 */ /* 0x000e62000c1e1900 */
[----:B------:R-:W-:-:S04]  /*0560*/  IADD3 R9, PT, PT, R9, 0x10, RZ ;  /* 0x0000001009097810 */ /* 0x000fc80007ffe0ff */
[----:B------:R-:W-:Y:S02]  /*0570*/  ISETP.NE.AND P0, PT, R9, 0x100, PT ;  /* 0x000001000900780c */ /* 0x000fe40003f05270 */
[----:B---3--:R-:W-:-:S04]  /*0580*/  IADD3 R4, P1, PT, R4, 0x40, RZ ;  /* 0x0000004004047810 */ /* 0x008fc80007f3e0ff */
[----:B------:R-:W-:Y:S01]  /*0590*/  IADD3.X R5, PT, PT, RZ, R5, RZ, P1, !PT ;  /* 0x00000005ff057210 */ /* 0x000fe20000ffe4ff */
[----:B-1----:R-:W-:Y:S01]  /*05a0*/  FFMA R11, R10, R12, R15 ;  /* 0x0000000c0a0b7223 */ /* 0x002fe2000000000f */
[----:B------:R-:W-:-:S04]  /*05b0*/  IADD3 R10, P2, PT, R6, 0x40, RZ ;  /* 0x00000040060a7810 */ /* 0x000fc80007f5e0ff */
[----:B------:R2:W-:Y:S01]  /*05c0*/  STG.E desc[UR8][R2.64], R11 ;  /* 0x0000000b02007986 */ /* 0x0005e2000c101908 */
[----:B------:R-:W-:Y:S01]  /*05d0*/  IADD3.X R7, PT, PT, RZ, R7, RZ, P2, !PT ;  /* 0x00000007ff077210 */ /* 0x000fe200017fe4ff */
[----:B------:R-:W-:Y:S07]  /*05e0*/  @P0 BRA `(.L_x_0) ;  /* 0xfffffff800e00947 */ /* 0x000fee000383ffff */
[----:B------:R-:W-:Y:S05]  /*05f0*/  @P3 BRA `(.L_x_1) ;  /* 0xfffffff800ac3947 */ /* 0x000fea000383ffff */
[----:B------:R-:W-:Y:S05]  /*0600*/  EXIT ;  /* 0x000000000000794d */ /* 0x000fea0003800000 */
.L_x_2:
[----:B------:R-:W-:-:S00]  /*0610*/  BRA `(.L_x_2) ;  /* 0xfffffffc00fc7947 */ /* 0x000fc0000383ffff */
[----:B------:R-:W-:-:S00]  /*0620*/  NOP ;  /* 0x0000000000007918 */ /* 0x000fc00000000000 */
        /* <DEDUP_REMOVED lines=13> */
.L_x_3:


//--------------------- .nv.shared.reserved.0     --------------------------
	.section	.nv.shared.reserved.0,"aw",@nobits
	.weak		__nv_reservedSMEM_offset_0_alias
	.size		__nv_reservedSMEM_offset_0_alias, 0, 64
	.other		__nv_reservedSMEM_offset_0_alias,@"STO_CUDA_RESERVED_SHARED STV_DEFAULT"
__nv_reservedSMEM_offset_0_alias:
	.zero		0
	.zero		64


//--------------------- .nv.constant0._Z27matrix_vector_multi_gpu_1_2PfS_S_ --------------------------
	.section	.nv.constant0._Z27matrix_vector_multi_gpu_1_2PfS_S_,"a",@progbits
	.sectionflags	@""
	.align	4
.nv.constant0._Z27matrix_vector_multi_gpu_1_2PfS_S_:
	.zero		920


//--------------------- SYMBOLS --------------------------

	.type		.nv.reservedSmem.offset0,@object
	.size		.nv.reservedSmem.offset0,0x4
